//
// Generated by NVIDIA NVVM Compiler
//
// Compiler Build ID: CL-36424714
// Cuda compilation tools, release 13.0, V13.0.88
// Based on NVVM 20.0.0
//

.version 9.0
.target sm_100
.address_size 64

	// .globl	_Z10gemm_blockPfS_S_
// _ZZ10gemm_blockPfS_S_E2As has been demoted
// _ZZ10gemm_blockPfS_S_E2Bs has been demoted

.visible .entry _Z10gemm_blockPfS_S_(
	.param .u64 .ptr .align 1 _Z10gemm_blockPfS_S__param_0,
	.param .u64 .ptr .align 1 _Z10gemm_blockPfS_S__param_1,
	.param .u64 .ptr .align 1 _Z10gemm_blockPfS_S__param_2
)
{
	.reg .pred 	%p<2>;
	.reg .b32 	%r<34>;
	.reg .b32 	%f<103>;
	.reg .b64 	%rd<17>;
	// demoted variable
	.shared .align 4 .b8 _ZZ10gemm_blockPfS_S_E2As[1024];
	// demoted variable
	.shared .align 4 .b8 _ZZ10gemm_blockPfS_S_E2Bs[1024];
	ld.param.u64 	%rd4, [_Z10gemm_blockPfS_S__param_1];
	ld.param.u64 	%rd5, [_Z10gemm_blockPfS_S__param_2];
	cvta.to.global.u64 	%rd6, %rd5;
	cvta.to.global.u64 	%rd7, %rd4;
	mov.u32 	%r14, %ctaid.y;
	mov.u32 	%r15, %ntid.y;
	mov.u32 	%r16, %tid.y;
	mad.lo.s32 	%r17, %r14, %r15, %r16;
	mov.u32 	%r18, %ctaid.x;
	mov.u32 	%r19, %ntid.x;
	mul.lo.s32 	%r20, %r18, %r19;
	mov.u32 	%r21, %tid.x;
	shl.b32 	%r22, %r17, 10;
	or.b32  	%r31, %r22, %r21;
	shl.b32 	%r23, %r16, 6;
	mov.u32 	%r24, _ZZ10gemm_blockPfS_S_E2As;
	add.s32 	%r2, %r24, %r23;
	shl.b32 	%r25, %r21, 2;
	add.s32 	%r3, %r2, %r25;
	shl.b32 	%r26, %r16, 10;
	mov.u32 	%r27, _ZZ10gemm_blockPfS_S_E2Bs;
	add.s32 	%r5, %r27, %r25;
	add.s32 	%r4, %r5, %r23;
	add.s32 	%r28, %r31, %r20;
	mul.wide.s32 	%rd8, %r28, 4;
	add.s64 	%rd1, %rd6, %rd8;
	add.s64 	%rd2, %rd7, 65536;
	add.s32 	%r29, %r21, %r20;
	add.s32 	%r32, %r29, %r26;
	mov.b32 	%r33, 16;
$L__BB0_1:
	ld.param.u64 	%rd16, [_Z10gemm_blockPfS_S__param_0];
	mul.wide.s32 	%rd9, %r32, 4;
	add.s64 	%rd10, %rd2, %rd9;
	add.s32 	%r30, %r31, 16;
	cvta.to.global.u64 	%rd11, %rd16;
	mul.wide.u32 	%rd12, %r31, 4;
	add.s64 	%rd13, %rd11, %rd12;
	ld.global.f32 	%f1, [%rd13];
	st.shared.f32 	[%r3], %f1;
	ld.global.f32 	%f2, [%rd10+-65536];
	st.shared.f32 	[%r4], %f2;
	bar.sync 	0;
	ld.global.f32 	%f3, [%rd1];
	ld.shared.f32 	%f4, [%r2];
	ld.shared.f32 	%f5, [%r5];
	fma.rn.f32 	%f6, %f4, %f5, %f3;
	ld.shared.f32 	%f7, [%r2+4];
	ld.shared.f32 	%f8, [%r5+64];
	fma.rn.f32 	%f9, %f7, %f8, %f6;
	ld.shared.f32 	%f10, [%r2+8];
	ld.shared.f32 	%f11, [%r5+128];
	fma.rn.f32 	%f12, %f10, %f11, %f9;
	ld.shared.f32 	%f13, [%r2+12];
	ld.shared.f32 	%f14, [%r5+192];
	fma.rn.f32 	%f15, %f13, %f14, %f12;
	ld.shared.f32 	%f16, [%r2+16];
	ld.shared.f32 	%f17, [%r5+256];
	fma.rn.f32 	%f18, %f16, %f17, %f15;
	ld.shared.f32 	%f19, [%r2+20];
	ld.shared.f32 	%f20, [%r5+320];
	fma.rn.f32 	%f21, %f19, %f20, %f18;
	ld.shared.f32 	%f22, [%r2+24];
	ld.shared.f32 	%f23, [%r5+384];
	fma.rn.f32 	%f24, %f22, %f23, %f21;
	ld.shared.f32 	%f25, [%r2+28];
	ld.shared.f32 	%f26, [%r5+448];
	fma.rn.f32 	%f27, %f25, %f26, %f24;
	ld.shared.f32 	%f28, [%r2+32];
	ld.shared.f32 	%f29, [%r5+512];
	fma.rn.f32 	%f30, %f28, %f29, %f27;
	ld.shared.f32 	%f31, [%r2+36];
	ld.shared.f32 	%f32, [%r5+576];
	fma.rn.f32 	%f33, %f31, %f32, %f30;
	ld.shared.f32 	%f34, [%r2+40];
	ld.shared.f32 	%f35, [%r5+640];
	fma.rn.f32 	%f36, %f34, %f35, %f33;
	ld.shared.f32 	%f37, [%r2+44];
	ld.shared.f32 	%f38, [%r5+704];
	fma.rn.f32 	%f39, %f37, %f38, %f36;
	ld.shared.f32 	%f40, [%r2+48];
	ld.shared.f32 	%f41, [%r5+768];
	fma.rn.f32 	%f42, %f40, %f41, %f39;
	ld.shared.f32 	%f43, [%r2+52];
	ld.shared.f32 	%f44, [%r5+832];
	fma.rn.f32 	%f45, %f43, %f44, %f42;
	ld.shared.f32 	%f46, [%r2+56];
	ld.shared.f32 	%f47, [%r5+896];
	fma.rn.f32 	%f48, %f46, %f47, %f45;
	ld.shared.f32 	%f49, [%r2+60];
	ld.shared.f32 	%f50, [%r5+960];
	fma.rn.f32 	%f51, %f49, %f50, %f48;
	st.global.f32 	[%rd1], %f51;
	bar.sync 	0;
	mul.wide.u32 	%rd14, %r30, 4;
	add.s64 	%rd15, %rd11, %rd14;
	ld.global.f32 	%f52, [%rd15];
	st.shared.f32 	[%r3], %f52;
	ld.global.f32 	%f53, [%rd10];
	st.shared.f32 	[%r4], %f53;
	bar.sync 	0;
	ld.global.f32 	%f54, [%rd1];
	ld.shared.f32 	%f55, [%r2];
	ld.shared.f32 	%f56, [%r5];
	fma.rn.f32 	%f57, %f55, %f56, %f54;
	ld.shared.f32 	%f58, [%r2+4];
	ld.shared.f32 	%f59, [%r5+64];
	fma.rn.f32 	%f60, %f58, %f59, %f57;
	ld.shared.f32 	%f61, [%r2+8];
	ld.shared.f32 	%f62, [%r5+128];
	fma.rn.f32 	%f63, %f61, %f62, %f60;
	ld.shared.f32 	%f64, [%r2+12];
	ld.shared.f32 	%f65, [%r5+192];
	fma.rn.f32 	%f66, %f64, %f65, %f63;
	ld.shared.f32 	%f67, [%r2+16];
	ld.shared.f32 	%f68, [%r5+256];
	fma.rn.f32 	%f69, %f67, %f68, %f66;
	ld.shared.f32 	%f70, [%r2+20];
	ld.shared.f32 	%f71, [%r5+320];
	fma.rn.f32 	%f72, %f70, %f71, %f69;
	ld.shared.f32 	%f73, [%r2+24];
	ld.shared.f32 	%f74, [%r5+384];
	fma.rn.f32 	%f75, %f73, %f74, %f72;
	ld.shared.f32 	%f76, [%r2+28];
	ld.shared.f32 	%f77, [%r5+448];
	fma.rn.f32 	%f78, %f76, %f77, %f75;
	ld.shared.f32 	%f79, [%r2+32];
	ld.shared.f32 	%f80, [%r5+512];
	fma.rn.f32 	%f81, %f79, %f80, %f78;
	ld.shared.f32 	%f82, [%r2+36];
	ld.shared.f32 	%f83, [%r5+576];
	fma.rn.f32 	%f84, %f82, %f83, %f81;
	ld.shared.f32 	%f85, [%r2+40];
	ld.shared.f32 	%f86, [%r5+640];
	fma.rn.f32 	%f87, %f85, %f86, %f84;
	ld.shared.f32 	%f88, [%r2+44];
	ld.shared.f32 	%f89, [%r5+704];
	fma.rn.f32 	%f90, %f88, %f89, %f87;
	ld.shared.f32 	%f91, [%r2+48];
	ld.shared.f32 	%f92, [%r5+768];
	fma.rn.f32 	%f93, %f91, %f92, %f90;
	ld.shared.f32 	%f94, [%r2+52];
	ld.shared.f32 	%f95, [%r5+832];
	fma.rn.f32 	%f96, %f94, %f95, %f93;
	ld.shared.f32 	%f97, [%r2+56];
	ld.shared.f32 	%f98, [%r5+896];
	fma.rn.f32 	%f99, %f97, %f98, %f96;
	ld.shared.f32 	%f100, [%r2+60];
	ld.shared.f32 	%f101, [%r5+960];
	fma.rn.f32 	%f102, %f100, %f101, %f99;
	st.global.f32 	[%rd1], %f102;
	bar.sync 	0;
	add.s32 	%r33, %r33, 32;
	add.s32 	%r32, %r32, 32768;
	add.s32 	%r31, %r31, 32;
	setp.ne.s32 	%p1, %r33, 1040;
	@%p1 bra 	$L__BB0_1;
	ret;

}


// ===== COMPILED SASS (sm_100) =====

	.target	sm_100

	.elftype	@"ET_EXEC"


//--------------------- .note.nv.tkinfo           --------------------------
	.section	.note.nv.tkinfo,"",@"SHT_NOTE"
	.sectionflags	@"SHF_NOTE_NV_TKINFO"
	.tkinfo
        /*0018*/ 	.word	0x00000002
        /*0030*/ 	.string	""
        /*0030*/ 	.string	"ptxas"
        /*0030*/ 	.string	"Cuda compilation tools, release 13.0, V13.0.88"
        /*0030*/ 	.string	"Build cuda_13.0.r13.0/compiler.36424714_0"
        /*0030*/ 	.string	"-arch sm_100 -m 64 "



//--------------------- .note.nv.cuinfo           --------------------------
	.section	.note.nv.cuinfo,"",@"SHT_NOTE"
	.sectionflags	@"SHF_NOTE_NV_CUINFO"
        /*0018*/ 	.short	0x0002
        /*001a*/ 	.short	0x0064
        /*001c*/ 	.short	0x0082
	.zero		2


//--------------------- .nv.info                  --------------------------
	.section	.nv.info,"",@"SHT_CUDA_INFO"
	.align	4


	//----- nvinfo : EIATTR_REGCOUNT
	.align		4
        /*0000*/ 	.byte	0x04, 0x2f
        /*0002*/ 	.short	(.L_1 - .L_0)
	.align		4
.L_0:
        /*0004*/ 	.word	index@(_Z10gemm_blockPfS_S_)
        /*0008*/ 	.word	0x00000020


	//----- nvinfo : EIATTR_FRAME_SIZE
	.align		4
.L_1:
        /*000c*/ 	.byte	0x04, 0x11
        /*000e*/ 	.short	(.L_3 - .L_2)
	.align		4
.L_2:
        /*0010*/ 	.word	index@(_Z10gemm_blockPfS_S_)
        /*0014*/ 	.word	0x00000000


	//----- nvinfo : EIATTR_MIN_STACK_SIZE
	.align		4
.L_3:
        /*0018*/ 	.byte	0x04, 0x12
        /*001a*/ 	.short	(.L_5 - .L_4)
	.align		4
.L_4:
        /*001c*/ 	.word	index@(_Z10gemm_blockPfS_S_)
        /*0020*/ 	.word	0x00000000
.L_5:


//--------------------- .nv.compat                --------------------------
	.section	.nv.compat,"",@"SHT_CUDA_COMPAT_INFO"
	.align	4
        /*0000*/ 	.byte	0x02, 0x09, 0x00, 0x00, 0x02, 0x02, 0x01, 0x00, 0x02, 0x05, 0x05, 0x00, 0x03, 0x07, 0x01, 0x01
        /*0010*/ 	.byte	0x02, 0x03, 0x00, 0x00, 0x02, 0x06, 0x01, 0x00, 0x04, 0x0b, 0x08, 0x00, 0x09, 0x00, 0x00, 0x00
        /*0020*/ 	.byte	0x00, 0x00, 0x00, 0x00


//--------------------- .nv.info._Z10gemm_blockPfS_S_ --------------------------
	.section	.nv.info._Z10gemm_blockPfS_S_,"",@"SHT_CUDA_INFO"
	.sectionflags	@""
	.align	4


	//----- nvinfo : EIATTR_CUDA_API_VERSION
	.align		4
        /*0000*/ 	.byte	0x04, 0x37
        /*0002*/ 	.short	(.L_7 - .L_6)
.L_6:
        /*0004*/ 	.word	0x00000082


	//----- nvinfo : EIATTR_KPARAM_INFO
	.align		4
.L_7:
        /*0008*/ 	.byte	0x04, 0x17
        /*000a*/ 	.short	(.L_9 - .L_8)
.L_8:
        /*000c*/ 	.word	0x00000000
        /*0010*/ 	.short	0x0002
        /*0012*/ 	.short	0x0010
        /*0014*/ 	.byte	0x00, 0xf5, 0x21, 0x00


	//----- nvinfo : EIATTR_KPARAM_INFO
	.align		4
.L_9:
        /*0018*/ 	.byte	0x04, 0x17
        /*001a*/ 	.short	(.L_11 - .L_10)
.L_10:
        /*001c*/ 	.word	0x00000000
        /*0020*/ 	.short	0x0001
        /*0022*/ 	.short	0x0008
        /*0024*/ 	.byte	0x00, 0xf5, 0x21, 0x00


	//----- nvinfo : EIATTR_KPARAM_INFO
	.align		4
.L_11:
        /*0028*/ 	.byte	0x04, 0x17
        /*002a*/ 	.short	(.L_13 - .L_12)
.L_12:
        /*002c*/ 	.word	0x00000000
        /*0030*/ 	.short	0x0000
        /*0032*/ 	.short	0x0000
        /*0034*/ 	.byte	0x00, 0xf5, 0x21, 0x00


	//----- nvinfo : EIATTR_SPARSE_MMA_MASK
	.align		4
.L_13:
        /*0038*/ 	.byte	0x03, 0x50
        /*003a*/ 	.short	0x0000


	//----- nvinfo : EIATTR_MAXREG_COUNT
	.align		4
        /*003c*/ 	.byte	0x03, 0x1b
        /*003e*/ 	.short	0x00ff


	//----- nvinfo : EIATTR_NUM_BARRIERS
	.align		4
        /*0040*/ 	.byte	0x02, 0x4c
        /*0042*/ 	.byte	0x01
	.zero		1


	//----- nvinfo : EIATTR_MERCURY_ISA_VERSION
	.align		4
        /*0044*/ 	.byte	0x03, 0x5f
        /*0046*/ 	.short	0x0101


	//----- nvinfo : EIATTR_VRC_CTA_INIT_COUNT
	.align		4
        /*0048*/ 	.byte	0x02, 0x4a
	.zero		1
	.zero		1


	//----- nvinfo : EIATTR_EXIT_INSTR_OFFSETS
	.align		4
        /*004c*/ 	.byte	0x04, 0x1c
        /*004e*/ 	.short	(.L_15 - .L_14)


	//   ....[0]....
.L_14:
        /*0050*/ 	.word	0x00000810


	//----- nvinfo : EIATTR_CBANK_PARAM_SIZE
	.align		4
.L_15:
        /*0054*/ 	.byte	0x03, 0x19
        /*0056*/ 	.short	0x0018


	//----- nvinfo : EIATTR_PARAM_CBANK
	.align		4
        /*0058*/ 	.byte	0x04, 0x0a
        /*005a*/ 	.short	(.L_17 - .L_16)
	.align		4
.L_16:
        /*005c*/ 	.word	index@(.nv.constant0._Z10gemm_blockPfS_S_)
        /*0060*/ 	.short	0x0380
        /*0062*/ 	.short	0x0018


	//----- nvinfo : EIATTR_SW_WAR
	.align		4
.L_17:
        /*0064*/ 	.byte	0x04, 0x36
        /*0066*/ 	.short	(.L_19 - .L_18)
.L_18:
        /*0068*/ 	.word	0x00000008
.L_19:


//--------------------- .nv.callgraph             --------------------------
	.section	.nv.callgraph,"",@"SHT_CUDA_CALLGRAPH"
	.align	4
	.sectionentsize	8
	.align		4
        /*0000*/ 	.word	0x00000000
	.align		4
        /*0004*/ 	.word	0xffffffff
	.align		4
        /*0008*/ 	.word	0x00000000
	.align		4
        /*000c*/ 	.word	0xfffffffe
	.align		4
        /*0010*/ 	.word	0x00000000
	.align		4
        /*0014*/ 	.word	0xfffffffd
	.align		4
        /*0018*/ 	.word	0x00000000
	.align		4
        /*001c*/ 	.word	0xfffffffc


//--------------------- .text._Z10gemm_blockPfS_S_ --------------------------
	.section	.text._Z10gemm_blockPfS_S_,"ax",@progbits
	.align	128
        .global         _Z10gemm_blockPfS_S_
        .type           _Z10gemm_blockPfS_S_,@function
        .size           _Z10gemm_blockPfS_S_,(.L_x_2 - _Z10gemm_blockPfS_S_)
        .other          _Z10gemm_blockPfS_S_,@"STO_CUDA_ENTRY STV_DEFAULT"
_Z10gemm_blockPfS_S_:
.text._Z10gemm_blockPfS_S_:
[----:B------:R-:W-:Y:S01]  /*0000*/  LDC R1, c[0x0][0x37c] ;  /* 0x0000df00ff017b82 */ /* 0x000fe20000000800 */
[----:B------:R-:W0:Y:S07]  /*0010*/  S2R R5, SR_TID.Y ;  /* 0x0000000000057919 */ /* 0x000e2e0000002200 */
[----:B------:R-:W0:Y:S01]  /*0020*/  S2UR UR4, SR_CTAID.Y ;  /* 0x00000000000479c3 */ /* 0x000e220000002600 */
[----:B------:R-:W1:Y:S01]  /*0030*/  LDCU.64 UR6, c[0x0][0x388] ;  /* 0x00007100ff0677ac */ /* 0x000e620008000a00 */
[----:B------:R-:W2:Y:S01]  /*0040*/  S2R R17, SR_TID.X ;  /* 0x0000000000117919 */ /* 0x000ea20000002100 */
[----:B------:R-:W3:Y:S05]  /*0050*/  LDCU.64 UR10, c[0x0][0x358] ;  /* 0x00006b00ff0a77ac */ /* 0x000eea0008000a00 */
[----:B------:R-:W0:Y:S08]  /*0060*/  LDC R0, c[0x0][0x364] ;  /* 0x0000d900ff007b82 */ /* 0x000e300000000800 */
[----:B------:R-:W4:Y:S01]  /*0070*/  S2UR UR5, SR_CgaCtaId ;  /* 0x00000000000579c3 */ /* 0x000f220000008800 */
[----:B-1----:R-:W-:-:S07]  /*0080*/  UIADD3 UR6, UP0, UPT, UR6, 0x10000, URZ ;  /* 0x0001000006067890 */ /* 0x002fce000ff1e0ff */
[----:B------:R-:W1:Y:S08]  /*0090*/  S2UR UR9, SR_CTAID.X ;  /* 0x00000000000979c3 */ /* 0x000e700000002500 */
[----:B------:R-:W1:Y:S01]  /*00a0*/  LDC R3, c[0x0][0x360] ;  /* 0x0000d800ff037b82 */ /* 0x000e620000000800 */
[----:B0-----:R-:W-:Y:S01]  /*00b0*/  IMAD R0, R0, UR4, R5 ;  /* 0x0000000400007c24 */ /* 0x001fe2000f8e0205 */
[----:B------:R-:W-:-:S04]  /*00c0*/  UMOV UR4, 0x400 ;  /* 0x0000040000047882 */ /* 0x000fc80000000000 */
[----:B------:R-:W-:Y:S02]  /*00d0*/  SHF.L.U32 R0, R0, 0xa, RZ ;  /* 0x0000000a00007819 */ /* 0x000fe400000006ff */
[----:B------:R-:W0:Y:S01]  /*00e0*/  LDC.64 R22, c[0x0][0x390] ;  /* 0x0000e400ff167b82 */ /* 0x000e220000000a00 */
[----:B----4-:R-:W-:Y:S01]  /*00f0*/  ULEA UR8, UR5, UR4, 0x18 ;  /* 0x0000000405087291 */ /* 0x010fe2000f8ec0ff */
[----:B--2---:R-:W-:Y:S01]  /*0100*/  LOP3.LUT R16, R0, R17, RZ, 0xfc, !PT ;  /* 0x0000001100107212 */ /* 0x004fe200078efcff */
[----:B------:R-:W-:-:S04]  /*0110*/  UIADD3 UR4, UPT, UPT, UR4, 0x400, URZ ;  /* 0x0000040004047890 */ /* 0x000fc8000fffe0ff */
[----:B------:R-:W-:Y:S01]  /*0120*/  ULEA UR4, UR5, UR4, 0x18 ;  /* 0x0000000405047291 */ /* 0x000fe2000f8ec0ff */
[----:B------:R-:W2:Y:S01]  /*0130*/  LDC.64 R20, c[0x0][0x380] ;  /* 0x0000e000ff147b82 */ /* 0x000ea20000000a00 */
[----:B------:R-:W-:Y:S01]  /*0140*/  LEA R18, R5, UR8, 0x6 ;  /* 0x0000000805127c11 */ /* 0x000fe2000f8e30ff */
[----:B------:R-:W-:-:S03]  /*0150*/  UIADD3.X UR5, UPT, UPT, URZ, UR7, URZ, UP0, !UPT ;  /* 0x00000007ff057290 */ /* 0x000fc600087fe4ff */
[----:B------:R-:W-:Y:S01]  /*0160*/  LEA R2, R17, UR4, 0x2 ;  /* 0x0000000411027c11 */ /* 0x000fe2000f8e10ff */
[----:B------:R-:W-:Y:S01]  /*0170*/  UMOV UR4, 0x10 ;  /* 0x0000001000047882 */ /* 0x000fe20000000000 */
[----:B-1----:R-:W-:Y:S01]  /*0180*/  IMAD R0, R3, UR9, R17 ;  /* 0x0000000903007c24 */ /* 0x002fe2000f8e0211 */
[----:B------:R-:W-:Y:S01]  /*0190*/  LEA R17, R17, R18, 0x2 ;  /* 0x0000001211117211 */ /* 0x000fe200078e10ff */
[----:B------:R-:W-:-:S03]  /*01a0*/  IMAD R3, R3, UR9, R16 ;  /* 0x0000000903037c24 */ /* 0x000fc6000f8e0210 */
[----:B------:R-:W-:Y:S01]  /*01b0*/  LEA R0, R5, R0, 0xa ;  /* 0x0000000005007211 */ /* 0x000fe200078e50ff */
[----:B0-----:R-:W-:Y:S01]  /*01c0*/  IMAD.WIDE R22, R3, 0x4, R22 ;  /* 0x0000000403167825 */ /* 0x001fe200078e0216 */
[----:B---3--:R-:W-:-:S07]  /*01d0*/  LEA R3, R5, R2, 0x6 ;  /* 0x0000000205037211 */ /* 0x008fce00078e30ff */
.L_x_0:
[----:B------:R-:W-:Y:S01]  /*01e0*/  MOV R12, UR6 ;  /* 0x00000006000c7c02 */ /* 0x000fe20008000f00 */
[----:B--2---:R-:W-:Y:S01]  /*01f0*/  IMAD.WIDE.U32 R4, R16, 0x4, R20 ;  /* 0x0000000410047825 */ /* 0x004fe200078e0014 */
[----:B------:R-:W-:-:S04]  /*0200*/  MOV R13, UR5 ;  /* 0x00000005000d7c02 */ /* 0x000fc80008000f00 */
[----:B------:R-:W2:Y:S01]  /*0210*/  LDG.E R14, desc[UR10][R4.64] ;  /* 0x0000000a040e7981 */ /* 0x000ea2000c1e1900 */
[----:B------:R-:W-:-:S05]  /*0220*/  IMAD.WIDE R12, R0, 0x4, R12 ;  /* 0x00000004000c7825 */ /* 0x000fca00078e020c */
[----:B------:R-:W3:Y:S04]  /*0230*/  LDG.E R26, desc[UR10][R12.64+-0x10000] ;  /* 0xff00000a0c1a7981 */ /* 0x000ee8000c1e1900 */
[----:B--2---:R-:W-:Y:S04]  /*0240*/  STS [R17], R14 ;  /* 0x0000000e11007388 */ /* 0x004fe80000000800 */
[----:B---3--:R-:W-:Y:S01]  /*0250*/  STS [R3], R26 ;  /* 0x0000001a03007388 */ /* 0x008fe20000000800 */
[----:B------:R-:W-:Y:S06]  /*0260*/  BAR.SYNC.DEFER_BLOCKING 0x0 ;  /* 0x0000000000007b1d */ /* 0x000fec0000010000 */
[----:B------:R-:W2:Y:S04]  /*0270*/  LDG.E R25, desc[UR10][R22.64] ;  /* 0x0000000a16197981 */ /* 0x000ea8000c1e1900 */
[----:B------:R-:W-:Y:S04]  /*0280*/  LDS R27, [R2] ;  /* 0x00000000021b7984 */ /* 0x000fe80000000800 */
[----:B------:R-:W2:Y:S04]  /*0290*/  LDS.128 R8, [R18] ;  /* 0x0000000012087984 */ /* 0x000ea80000000c00 */
[----:B0-----:R-:W0:Y:S04]  /*02a0*/  LDS R29, [R2+0x40] ;  /* 0x00004000021d7984 */ /* 0x001e280000000800 */
[----:B------:R-:W1:Y:S04]  /*02b0*/  LDS R15, [R2+0x80] ;  /* 0x00008000020f7984 */ /* 0x000e680000000800 */
[----:B------:R-:W3:Y:S04]  /*02c0*/  LDS R24, [R2+0xc0] ;  /* 0x0000c00002187984 */ /* 0x000ee80000000800 */
[----:B------:R-:W-:Y:S04]  /*02d0*/  LDS R19, [R2+0x100] ;  /* 0x0001000002137984 */ /* 0x000fe80000000800 */
[----:B------:R-:W4:Y:S04]  /*02e0*/  LDS.128 R4, [R18+0x10] ;  /* 0x0000100012047984 */ /* 0x000f280000000c00 */
[----:B------:R-:W5:Y:S04]  /*02f0*/  LDS R14, [R2+0x140] ;  /* 0x00014000020e7984 */ /* 0x000f680000000800 */
[----:B------:R-:W-:Y:S04]  /*0300*/  LDS R26, [R2+0x1c0] ;  /* 0x0001c000021a7984 */ /* 0x000fe80000000800 */
[----:B------:R-:W-:Y:S01]  /*0310*/  LDS R28, [R2+0x380] ;  /* 0x00038000021c7984 */ /* 0x000fe20000000800 */
[----:B--2---:R-:W-:-:S03]  /*0320*/  FFMA R8, R8, R27, R25 ;  /* 0x0000001b08087223 */ /* 0x004fc60000000019 */
[----:B------:R-:W2:Y:S01]  /*0330*/  LDS R25, [R2+0x180] ;  /* 0x0001800002197984 */ /* 0x000ea20000000800 */
[----:B0-----:R-:W-:-:S04]  /*0340*/  FFMA R8, R29, R9, R8 ;  /* 0x000000091d087223 */ /* 0x001fc80000000008 */
[----:B-1----:R-:W-:-:S04]  /*0350*/  FFMA R15, R15, R10, R8 ;  /* 0x0000000a0f0f7223 */ /* 0x002fc80000000008 */
[----:B---3--:R-:W-:Y:S02]  /*0360*/  FFMA R27, R24, R11, R15 ;  /* 0x0000000b181b7223 */ /* 0x008fe4000000000f */
[----:B------:R-:W-:Y:S04]  /*0370*/  LDS R15, [R2+0x200] ;  /* 0x00020000020f7984 */ /* 0x000fe80000000800 */
[----:B------:R-:W0:Y:S04]  /*0380*/  LDS.128 R8, [R18+0x20] ;  /* 0x0000200012087984 */ /* 0x000e280000000c00 */
[----:B------:R-:W1:Y:S01]  /*0390*/  LDS R24, [R2+0x240] ;  /* 0x0002400002187984 */ /* 0x000e620000000800 */
[----:B----4-:R-:W-:-:S04]  /*03a0*/  FFMA R19, R4, R19, R27 ;  /* 0x0000001304137223 */ /* 0x010fc8000000001b */
[----:B-----5:R-:W-:Y:S02]  /*03b0*/  FFMA R14, R14, R5, R19 ;  /* 0x000000050e0e7223 */ /* 0x020fe40000000013 */
[----:B------:R-:W3:Y:S02]  /*03c0*/  LDS R19, [R2+0x280] ;  /* 0x0002800002137984 */ /* 0x000ee40000000800 */
[----:B--2---:R-:W-:Y:S02]  /*03d0*/  FFMA R25, R25, R6, R14 ;  /* 0x0000000619197223 */ /* 0x004fe4000000000e */
[----:B------:R-:W2:Y:S02]  /*03e0*/  LDS R14, [R2+0x2c0] ;  /* 0x0002c000020e7984 */ /* 0x000ea40000000800 */
[----:B------:R-:W-:Y:S02]  /*03f0*/  FFMA R27, R26, R7, R25 ;  /* 0x000000071a1b7223 */ /* 0x000fe40000000019 */
[----:B------:R-:W-:Y:S04]  /*0400*/  LDS R25, [R2+0x300] ;  /* 0x0003000002197984 */ /* 0x000fe80000000800 */
[----:B------:R-:W4:Y:S01]  /*0410*/  LDS.128 R4, [R18+0x30] ;  /* 0x0000300012047984 */ /* 0x000f220000000c00 */
[----:B0-----:R-:W-:-:S03]  /*0420*/  FFMA R15, R8, R15, R27 ;  /* 0x0000000f080f7223 */ /* 0x001fc6000000001b */
[----:B------:R-:W0:Y:S01]  /*0430*/  LDS R8, [R2+0x340] ;  /* 0x0003400002087984 */ /* 0x000e220000000800 */
[----:B-1----:R-:W-:-:S03]  /*0440*/  FFMA R26, R24, R9, R15 ;  /* 0x00000009181a7223 */ /* 0x002fc6000000000f */
[----:B------:R-:W1:Y:S01]  /*0450*/  LDS R24, [R2+0x3c0] ;  /* 0x0003c00002187984 */ /* 0x000e620000000800 */
[----:B---3--:R-:W-:-:S04]  /*0460*/  FFMA R19, R19, R10, R26 ;  /* 0x0000000a13137223 */ /* 0x008fc8000000001a */
[----:B--2---:R-:W-:-:S04]  /*0470*/  FFMA R11, R14, R11, R19 ;  /* 0x0000000b0e0b7223 */ /* 0x004fc80000000013 */
[----:B----4-:R-:W-:-:S04]  /*0480*/  FFMA R11, R4, R25, R11 ;  /* 0x00000019040b7223 */ /* 0x010fc8000000000b */
[----:B0-----:R-:W-:-:S04]  /*0490*/  FFMA R5, R8, R5, R11 ;  /* 0x0000000508057223 */ /* 0x001fc8000000000b */
[----:B------:R-:W-:-:S04]  /*04a0*/  FFMA R5, R28, R6, R5 ;  /* 0x000000061c057223 */ /* 0x000fc80000000005 */
[----:B-1----:R-:W-:-:S05]  /*04b0*/  FFMA R11, R24, R7, R5 ;  /* 0x00000007180b7223 */ /* 0x002fca0000000005 */
[----:B------:R-:W-:Y:S01]  /*04c0*/  STG.E desc[UR10][R22.64], R11 ;  /* 0x0000000b16007986 */ /* 0x000fe2000c10190a */
[----:B------:R-:W-:Y:S01]  /*04d0*/  BAR.SYNC.DEFER_BLOCKING 0x0 ;  /* 0x0000000000007b1d */ /* 0x000fe20000010000 */
[----:B------:R-:W-:-:S05]  /*04e0*/  IADD3 R9, PT, PT, R16, 0x10, RZ ;  /* 0x0000001010097810 */ /* 0x000fca0007ffe0ff */
[----:B------:R-:W-:-:S05]  /*04f0*/  IMAD.WIDE.U32 R8, R9, 0x4, R20 ;  /* 0x0000000409087825 */ /* 0x000fca00078e0014 */
[----:B------:R-:W2:Y:S04]  /*0500*/  LDG.E R14, desc[UR10][R8.64] ;  /* 0x0000000a080e7981 */ /* 0x000ea8000c1e1900 */
[----:B------:R-:W3:Y:S04]  /*0510*/  LDG.E R12, desc[UR10][R12.64] ;  /* 0x0000000a0c0c7981 */ /* 0x000ee8000c1e1900 */
[----:B--2---:R-:W-:Y:S04]  /*0520*/  STS [R17], R14 ;  /* 0x0000000e11007388 */ /* 0x004fe80000000800 */
[----:B---3--:R-:W-:Y:S01]  /*0530*/  STS [R3], R12 ;  /* 0x0000000c03007388 */ /* 0x008fe20000000800 */
[----:B------:R-:W-:Y:S06]  /*0540*/  BAR.SYNC.DEFER_BLOCKING 0x0 ;  /* 0x0000000000007b1d */ /* 0x000fec0000010000 */
[----:B------:R-:W2:Y:S04]  /*0550*/  LDG.E R15, desc[UR10][R22.64] ;  /* 0x0000000a160f7981 */ /* 0x000ea8000c1e1900 */
[----:B------:R-:W-:Y:S04]  /*0560*/  LDS R19, [R2] ;  /* 0x0000000002137984 */ /* 0x000fe80000000800 */
[----:B------:R-:W2:Y:S04]  /*0570*/  LDS.128 R4, [R18] ;  /* 0x0000000012047984 */ /* 0x000ea80000000c00 */
[----:B------:R-:W0:Y:S04]  /*0580*/  LDS R29, [R2+0x40] ;  /* 0x00004000021d7984 */ /* 0x000e280000000800 */
[----:B------:R-:W1:Y:S04]  /*0590*/  LDS R28, [R2+0x80] ;  /* 0x00008000021c7984 */ /* 0x000e680000000800 */
[----:B------:R-:W3:Y:S04]  /*05a0*/  LDS R26, [R2+0xc0] ;  /* 0x0000c000021a7984 */ /* 0x000ee80000000800 */
[----:B------:R-:W-:Y:S04]  /*05b0*/  LDS R27, [R2+0x100] ;  /* 0x00010000021b7984 */ /* 0x000fe80000000800 */
[----:B------:R-:W4:Y:S04]  /*05c0*/  LDS.128 R8, [R18+0x10] ;  /* 0x0000100012087984 */ /* 0x000f280000000c00 */
[----:B------:R-:W5:Y:S04]  /*05d0*/  LDS R24, [R2+0x140] ;  /* 0x0001400002187984 */ /* 0x000f680000000800 */
[----:B------:R-:W5:Y:S01]  /*05e0*/  LDS R25, [R2+0x180] ;  /* 0x0001800002197984 */ /* 0x000f620000000800 */
[----:B------:R-:W-:-:S04]  /*05f0*/  UIADD3 UR4, UPT, UPT, UR4, 0x20, URZ ;  /* 0x0000002004047890 */ /* 0x000fc8000fffe0ff */
[----:B------:R-:W-:Y:S01]  /*0600*/  UISETP.NE.AND UP0, UPT, UR4, 0x410, UPT ;  /* 0x000004100400788c */ /* 0x000fe2000bf05270 */
[----:B------:R-:W-:Y:S02]  /*0610*/  IADD3 R16, PT, PT, R16, 0x20, RZ ;  /* 0x0000002010107810 */ /* 0x000fe40007ffe0ff */
[----:B------:R-:W-:Y:S01]  /*0620*/  IADD3 R0, PT, PT, R0, 0x8000, RZ ;  /* 0x0000800000007810 */ /* 0x000fe20007ffe0ff */
[----:B--2---:R-:W-:Y:S02]  /*0630*/  FFMA R12, R4, R19, R15 ;  /* 0x00000013040c7223 */ /* 0x004fe4000000000f */
[----:B------:R-:W2:Y:S02]  /*0640*/  LDS R4, [R2+0x1c0] ;  /* 0x0001c00002047984 */ /* 0x000ea40000000800 */
[----:B0-----:R-:W-:Y:S02]  /*0650*/  FFMA R5, R29, R5, R12 ;  /* 0x000000051d057223 */ /* 0x001fe4000000000c */
[----:B------:R-:W-:Y:S04]  /*0660*/  LDS R19, [R2+0x200] ;  /* 0x0002000002137984 */ /* 0x000fe80000000800 */
[----:B------:R-:W0:Y:S01]  /*0670*/  LDS.128 R12, [R18+0x20] ;  /* 0x00002000120c7984 */ /* 0x000e220000000c00 */
[----:B-1----:R-:W-:-:S04]  /*0680*/  FFMA R5, R28, R6, R5 ;  /* 0x000000061c057223 */ /* 0x002fc80000000005 */
[----:B---3--:R-:W-:-:S04]  /*0690*/  FFMA R5, R26, R7, R5 ;  /* 0x000000071a057223 */ /* 0x008fc80000000005 */
[----:B----4-:R-:W-:Y:S02]  /*06a0*/  FFMA R5, R8, R27, R5 ;  /* 0x0000001b08057223 */ /* 0x010fe40000000005 */
[----:B------:R-:W1:Y:S02]  /*06b0*/  LDS R8, [R2+0x240] ;  /* 0x0002400002087984 */ /* 0x000e640000000800 */
[----:B-----5:R-:W-:Y:S02]  /*06c0*/  FFMA R24, R24, R9, R5 ;  /* 0x0000000918187223 */ /* 0x020fe40000000005 */
[----:B------:R-:W3:Y:S02]  /*06d0*/  LDS R9, [R2+0x280] ;  /* 0x0002800002097984 */ /* 0x000ee40000000800 */
[----:B------:R-:W-:Y:S02]  /*06e0*/  FFMA R25, R25, R10, R24 ;  /* 0x0000000a19197223 */ /* 0x000fe40000000018 */
[----:B------:R-:W4:Y:S04]  /*06f0*/  LDS R10, [R2+0x2c0] ;  /* 0x0002c000020a7984 */ /* 0x000f280000000800 */
[----:B------:R-:W-:Y:S01]  /*0700*/  LDS R24, [R2+0x340] ;  /* 0x0003400002187984 */ /* 0x000fe20000000800 */
[----:B--2---:R-:W-:-:S03]  /*0710*/  FFMA R27, R4, R11, R25 ;  /* 0x0000000b041b7223 */ /* 0x004fc60000000019 */
[----:B------:R-:W-:Y:S04]  /*0720*/  LDS R25, [R2+0x300] ;  /* 0x0003000002197984 */ /* 0x000fe80000000800 */
[----:B------:R-:W2:Y:S04]  /*0730*/  LDS.128 R4, [R18+0x30] ;  /* 0x0000300012047984 */ /* 0x000ea80000000c00 */
[----:B------:R-:W5:Y:S01]  /*0740*/  LDS R11, [R2+0x380] ;  /* 0x00038000020b7984 */ /* 0x000f620000000800 */
[----:B0-----:R-:W-:-:S03]  /*0750*/  FFMA R19, R12, R19, R27 ;  /* 0x000000130c137223 */ /* 0x001fc6000000001b */
[----:B------:R-:W0:Y:S01]  /*0760*/  LDS R12, [R2+0x3c0] ;  /* 0x0003c000020c7984 */ /* 0x000e220000000800 */
[----:B-1----:R-:W-:-:S04]  /*0770*/  FFMA R8, R8, R13, R19 ;  /* 0x0000000d08087223 */ /* 0x002fc80000000013 */
[----:B---3--:R-:W-:-:S04]  /*0780*/  FFMA R9, R9, R14, R8 ;  /* 0x0000000e09097223 */ /* 0x008fc80000000008 */
[----:B----4-:R-:W-:-:S04]  /*0790*/  FFMA R9, R10, R15, R9 ;  /* 0x0000000f0a097223 */ /* 0x010fc80000000009 */
[----:B--2---:R-:W-:-:S04]  /*07a0*/  FFMA R9, R4, R25, R9 ;  /* 0x0000001904097223 */ /* 0x004fc80000000009 */
[----:B------:R-:W-:-:S04]  /*07b0*/  FFMA R24, R24, R5, R9 ;  /* 0x0000000518187223 */ /* 0x000fc80000000009 */
[----:B-----5:R-:W-:-:S04]  /*07c0*/  FFMA R11, R11, R6, R24 ;  /* 0x000000060b0b7223 */ /* 0x020fc80000000018 */
[----:B0-----:R-:W-:-:S05]  /*07d0*/  FFMA R7, R12, R7, R11 ;  /* 0x000000070c077223 */ /* 0x001fca000000000b */
[----:B------:R0:W-:Y:S01]  /*07e0*/  STG.E desc[UR10][R22.64], R7 ;  /* 0x0000000716007986 */ /* 0x0001e2000c10190a */
[----:B------:R-:W-:Y:S06]  /*07f0*/  BAR.SYNC.DEFER_BLOCKING 0x0 ;  /* 0x0000000000007b1d */ /* 0x000fec0000010000 */
[----:B------:R-:W-:Y:S05]  /*0800*/  BRA.U UP0, `(.L_x_0) ;  /* 0xfffffff900747547 */ /* 0x000fea000b83ffff */
[----:B------:R-:W-:Y:S05]  /*0810*/  EXIT ;  /* 0x000000000000794d */ /* 0x000fea0003800000 */
.L_x_1:
[----:B------:R-:W-:-:S00]  /*0820*/  BRA `(.L_x_1) ;  /* 0xfffffffc00fc7947 */ /* 0x000fc0000383ffff */
[----:B------:R-:W-:-:S00]  /*0830*/  NOP ;  /* 0x0000000000007918 */ /* 0x000fc00000000000 */
        /* <DEDUP_REMOVED lines=12> */
.L_x_2:


//--------------------- .nv.shared._Z10gemm_blockPfS_S_ --------------------------
	.section	.nv.shared._Z10gemm_blockPfS_S_,"aw",@nobits
	.sectionflags	@""
	.align	4
.nv.shared._Z10gemm_blockPfS_S_:
	.zero		3072


//--------------------- .nv.shared.reserved.0     --------------------------
	.section	.nv.shared.reserved.0,"aw",@nobits
	.weak		__nv_reservedSMEM_offset_0_alias
	.size		__nv_reservedSMEM_offset_0_alias, 0, 64
	.other		__nv_reservedSMEM_offset_0_alias,@"STO_CUDA_RESERVED_SHARED STV_DEFAULT"
__nv_reservedSMEM_offset_0_alias:
	.zero		0
	.zero		64


//--------------------- .nv.constant0._Z10gemm_blockPfS_S_ --------------------------
	.section	.nv.constant0._Z10gemm_blockPfS_S_,"a",@progbits
	.sectionflags	@""
	.align	4
.nv.constant0._Z10gemm_blockPfS_S_:
	.zero		920


//--------------------- SYMBOLS --------------------------

	.type		.nv.reservedSmem.offset0,@object
	.size		.nv.reservedSmem.offset0,0x4
	.type		.nv.reservedSmem.cap,@object
	.size		.nv.reservedSmem.cap,0x4
